//
// Generated by NVIDIA NVVM Compiler
//
// Compiler Build ID: CL-36424714
// Cuda compilation tools, release 13.0, V13.0.88
// Based on NVVM 20.0.0
//

.version 9.0
.target sm_100
.address_size 64

	// .globl	default_function_kernel

.visible .entry default_function_kernel(
	.param .u64 .ptr .align 1 default_function_kernel_param_0,
	.param .u64 .ptr .align 1 default_function_kernel_param_1
)
.maxntid 16
{
	.reg .pred 	%p<5>;
	.reg .b32 	%r<19>;
	.reg .b32 	%f<14>;
	.reg .b64 	%rd<9>;

	ld.param.u64 	%rd3, [default_function_kernel_param_0];
	ld.param.u64 	%rd4, [default_function_kernel_param_1];
	cvta.to.global.u64 	%rd5, %rd4;
	mov.u32 	%r1, %ctaid.x;
	shl.b32 	%r5, %r1, 3;
	mov.u32 	%r6, %tid.x;
	shr.u32 	%r7, %r6, 1;
	or.b32  	%r2, %r5, %r7;
	setp.gt.u32 	%p1, %r2, 24;
	shl.b32 	%r8, %r1, 4;
	or.b32  	%r3, %r8, %r6;
	mul.wide.u32 	%rd6, %r3, 4;
	add.s64 	%rd1, %rd5, %rd6;
	@%p1 bra 	$L__BB0_2;
	mov.b32 	%r9, -8388611;
	st.global.u32 	[%rd1], %r9;
$L__BB0_2:
	setp.gt.u32 	%p2, %r2, 24;
	mad.lo.s32 	%r10, %r1, -15, %r3;
	mul.hi.u32 	%r11, %r10, -858993459;
	shr.u32 	%r12, %r11, 2;
	mul.lo.s32 	%r13, %r12, 5;
	sub.s32 	%r4, %r10, %r13;
	@%p2 bra 	$L__BB0_8;
	ld.global.f32 	%f1, [%rd1];
	setp.eq.s32 	%p3, %r4, 0;
	shl.b32 	%r14, %r4, 1;
	mul.hi.u32 	%r15, %r3, 1717986919;
	shr.u32 	%r16, %r15, 1;
	mad.lo.s32 	%r17, %r16, 9, %r14;
	add.s32 	%r18, %r17, -1;
	cvta.to.global.u64 	%rd7, %rd3;
	mul.wide.s32 	%rd8, %r18, 4;
	add.s64 	%rd2, %rd7, %rd8;
	mov.f32 	%f12, 0fFF7FFFFD;
	@%p3 bra 	$L__BB0_5;
	ld.global.nc.f32 	%f12, [%rd2];
$L__BB0_5:
	max.f32 	%f9, %f1, %f12;
	ld.global.nc.f32 	%f10, [%rd2+4];
	max.f32 	%f4, %f9, %f10;
	setp.gt.u32 	%p4, %r4, 3;
	mov.f32 	%f13, 0fFF7FFFFD;
	@%p4 bra 	$L__BB0_7;
	ld.global.nc.f32 	%f13, [%rd2+8];
$L__BB0_7:
	max.f32 	%f11, %f4, %f13;
	st.global.f32 	[%rd1], %f11;
$L__BB0_8:
	ret;

}


// ===== COMPILED SASS (sm_100) =====

	.target	sm_100

	.elftype	@"ET_EXEC"


//--------------------- .note.nv.tkinfo           --------------------------
	.section	.note.nv.tkinfo,"",@"SHT_NOTE"
	.sectionflags	@"SHF_NOTE_NV_TKINFO"
	.tkinfo
        /*0018*/ 	.word	0x00000002
        /*0030*/ 	.string	""
        /*0030*/ 	.string	"ptxas"
        /*0030*/ 	.string	"Cuda compilation tools, release 13.0, V13.0.88"
        /*0030*/ 	.string	"Build cuda_13.0.r13.0/compiler.36424714_0"
        /*0030*/ 	.string	"-arch sm_100 -m 64 "



//--------------------- .note.nv.cuinfo           --------------------------
	.section	.note.nv.cuinfo,"",@"SHT_NOTE"
	.sectionflags	@"SHF_NOTE_NV_CUINFO"
        /*0018*/ 	.short	0x0002
        /*001a*/ 	.short	0x0064
        /*001c*/ 	.short	0x0082
	.zero		2


//--------------------- .nv.info                  --------------------------
	.section	.nv.info,"",@"SHT_CUDA_INFO"
	.align	4


	//----- nvinfo : EIATTR_REGCOUNT
	.align		4
        /*0000*/ 	.byte	0x04, 0x2f
        /*0002*/ 	.short	(.L_1 - .L_0)
	.align		4
.L_0:
        /*0004*/ 	.word	index@(default_function_kernel)
        /*0008*/ 	.word	0x0000000c


	//----- nvinfo : EIATTR_FRAME_SIZE
	.align		4
.L_1:
        /*000c*/ 	.byte	0x04, 0x11
        /*000e*/ 	.short	(.L_3 - .L_2)
	.align		4
.L_2:
        /*0010*/ 	.word	index@(default_function_kernel)
        /*0014*/ 	.word	0x00000000


	//----- nvinfo : EIATTR_MIN_STACK_SIZE
	.align		4
.L_3:
        /*0018*/ 	.byte	0x04, 0x12
        /*001a*/ 	.short	(.L_5 - .L_4)
	.align		4
.L_4:
        /*001c*/ 	.word	index@(default_function_kernel)
        /*0020*/ 	.word	0x00000000
.L_5:


//--------------------- .nv.compat                --------------------------
	.section	.nv.compat,"",@"SHT_CUDA_COMPAT_INFO"
	.align	4
        /*0000*/ 	.byte	0x02, 0x09, 0x00, 0x00, 0x02, 0x02, 0x01, 0x00, 0x02, 0x05, 0x05, 0x00, 0x03, 0x07, 0x01, 0x01
        /*0010*/ 	.byte	0x02, 0x03, 0x00, 0x00, 0x02, 0x06, 0x01, 0x00, 0x04, 0x0b, 0x08, 0x00, 0x09, 0x00, 0x00, 0x00
        /*0020*/ 	.byte	0x00, 0x00, 0x00, 0x00


//--------------------- .nv.info.default_function_kernel --------------------------
	.section	.nv.info.default_function_kernel,"",@"SHT_CUDA_INFO"
	.sectionflags	@""
	.align	4


	//----- nvinfo : EIATTR_CUDA_API_VERSION
	.align		4
        /*0000*/ 	.byte	0x04, 0x37
        /*0002*/ 	.short	(.L_7 - .L_6)
.L_6:
        /*0004*/ 	.word	0x00000082


	//----- nvinfo : EIATTR_KPARAM_INFO
	.align		4
.L_7:
        /*0008*/ 	.byte	0x04, 0x17
        /*000a*/ 	.short	(.L_9 - .L_8)
.L_8:
        /*000c*/ 	.word	0x00000000
        /*0010*/ 	.short	0x0001
        /*0012*/ 	.short	0x0008
        /*0014*/ 	.byte	0x00, 0xf5, 0x21, 0x00


	//----- nvinfo : EIATTR_KPARAM_INFO
	.align		4
.L_9:
        /*0018*/ 	.byte	0x04, 0x17
        /*001a*/ 	.short	(.L_11 - .L_10)
.L_10:
        /*001c*/ 	.word	0x00000000
        /*0020*/ 	.short	0x0000
        /*0022*/ 	.short	0x0000
        /*0024*/ 	.byte	0x00, 0xf5, 0x21, 0x00


	//----- nvinfo : EIATTR_SPARSE_MMA_MASK
	.align		4
.L_11:
        /*0028*/ 	.byte	0x03, 0x50
        /*002a*/ 	.short	0x0000


	//----- nvinfo : EIATTR_MAXREG_COUNT
	.align		4
        /*002c*/ 	.byte	0x03, 0x1b
        /*002e*/ 	.short	0x00ff


	//----- nvinfo : EIATTR_MERCURY_ISA_VERSION
	.align		4
        /*0030*/ 	.byte	0x03, 0x5f
        /*0032*/ 	.short	0x0101


	//----- nvinfo : EIATTR_VRC_CTA_INIT_COUNT
	.align		4
        /*0034*/ 	.byte	0x02, 0x4a
	.zero		1
	.zero		1


	//----- nvinfo : EIATTR_EXIT_INSTR_OFFSETS
	.align		4
        /*0038*/ 	.byte	0x04, 0x1c
        /*003a*/ 	.short	(.L_13 - .L_12)


	//   ....[0]....
.L_12:
        /*003c*/ 	.word	0x00000110


	//   ....[1]....
        /*0040*/ 	.word	0x00000250


	//----- nvinfo : EIATTR_MAX_THREADS
	.align		4
.L_13:
        /*0044*/ 	.byte	0x04, 0x05
        /*0046*/ 	.short	(.L_15 - .L_14)
.L_14:
        /*0048*/ 	.word	0x00000010
        /*004c*/ 	.word	0x00000001
        /*0050*/ 	.word	0x00000001


	//----- nvinfo : EIATTR_CBANK_PARAM_SIZE
	.align		4
.L_15:
        /*0054*/ 	.byte	0x03, 0x19
        /*0056*/ 	.short	0x0010


	//----- nvinfo : EIATTR_PARAM_CBANK
	.align		4
        /*0058*/ 	.byte	0x04, 0x0a
        /*005a*/ 	.short	(.L_17 - .L_16)
	.align		4
.L_16:
        /*005c*/ 	.word	index@(.nv.constant0.default_function_kernel)
        /*0060*/ 	.short	0x0380
        /*0062*/ 	.short	0x0010


	//----- nvinfo : EIATTR_SW_WAR
	.align		4
.L_17:
        /*0064*/ 	.byte	0x04, 0x36
        /*0066*/ 	.short	(.L_19 - .L_18)
.L_18:
        /*0068*/ 	.word	0x00000008
.L_19:


//--------------------- .nv.callgraph             --------------------------
	.section	.nv.callgraph,"",@"SHT_CUDA_CALLGRAPH"
	.align	4
	.sectionentsize	8
	.align		4
        /*0000*/ 	.word	0x00000000
	.align		4
        /*0004*/ 	.word	0xffffffff
	.align		4
        /*0008*/ 	.word	0x00000000
	.align		4
        /*000c*/ 	.word	0xfffffffe
	.align		4
        /*0010*/ 	.word	0x00000000
	.align		4
        /*0014*/ 	.word	0xfffffffd
	.align		4
        /*0018*/ 	.word	0x00000000
	.align		4
        /*001c*/ 	.word	0xfffffffc


//--------------------- .text.default_function_kernel --------------------------
	.section	.text.default_function_kernel,"ax",@progbits
	.align	128
        .global         default_function_kernel
        .type           default_function_kernel,@function
        .size           default_function_kernel,(.L_x_1 - default_function_kernel)
        .other          default_function_kernel,@"STO_CUDA_ENTRY STV_DEFAULT"
default_function_kernel:
.text.default_function_kernel:
[----:B------:R-:W-:Y:S01]  /*0000*/  LDC R1, c[0x0][0x37c] ;  /* 0x0000df00ff017b82 */ /* 0x000fe20000000800 */
[----:B------:R-:W0:Y:S07]  /*0010*/  S2R R4, SR_CTAID.X ;  /* 0x0000000000047919 */ /* 0x000e2e0000002500 */
[----:B------:R-:W1:Y:S01]  /*0020*/  LDC.64 R2, c[0x0][0x388] ;  /* 0x0000e200ff027b82 */ /* 0x000e620000000a00 */
[----:B------:R-:W2:Y:S01]  /*0030*/  LDCU.64 UR4, c[0x0][0x358] ;  /* 0x00006b00ff0477ac */ /* 0x000ea20008000a00 */
[----:B------:R-:W3:Y:S01]  /*0040*/  S2R R7, SR_TID.X ;  /* 0x0000000000077919 */ /* 0x000ee20000002100 */
[----:B0-----:R-:W-:Y:S01]  /*0050*/  IMAD.SHL.U32 R0, R4, 0x8, RZ ;  /* 0x0000000804007824 */ /* 0x001fe200078e00ff */
[----:B---3--:R-:W-:-:S04]  /*0060*/  SHF.R.U32.HI R5, RZ, 0x1, R7 ;  /* 0x00000001ff057819 */ /* 0x008fc80000011607 */
[----:B------:R-:W-:-:S04]  /*0070*/  LOP3.LUT R0, R0, R5, RZ, 0xfc, !PT ;  /* 0x0000000500007212 */ /* 0x000fc800078efcff */
[----:B------:R-:W-:Y:S01]  /*0080*/  ISETP.GT.U32.AND P0, PT, R0, 0x18, PT ;  /* 0x000000180000780c */ /* 0x000fe20003f04070 */
[----:B------:R-:W-:-:S05]  /*0090*/  IMAD.SHL.U32 R0, R4, 0x10, RZ ;  /* 0x0000001004007824 */ /* 0x000fca00078e00ff */
[----:B------:R-:W-:-:S05]  /*00a0*/  LOP3.LUT R7, R0, R7, RZ, 0xfc, !PT ;  /* 0x0000000700077212 */ /* 0x000fca00078efcff */
[----:B------:R-:W-:Y:S02]  /*00b0*/  IMAD R0, R4, -0xf, R7 ;  /* 0xfffffff104007824 */ /* 0x000fe400078e0207 */
[----:B-1----:R-:W-:Y:S01]  /*00c0*/  IMAD.WIDE.U32 R2, R7, 0x4, R2 ;  /* 0x0000000407027825 */ /* 0x002fe200078e0002 */
[----:B------:R-:W-:-:S03]  /*00d0*/  @!P0 MOV R5, 0xff7ffffd ;  /* 0xff7ffffd00058802 */ /* 0x000fc60000000f00 */
[----:B------:R-:W-:Y:S02]  /*00e0*/  IMAD.HI.U32 R4, R0, -0x33333333, RZ ;  /* 0xcccccccd00047827 */ /* 0x000fe400078e00ff */
[----:B--2---:R0:W-:Y:S03]  /*00f0*/  @!P0 STG.E desc[UR4][R2.64], R5 ;  /* 0x0000000502008986 */ /* 0x0041e6000c101904 */
[----:B------:R-:W-:Y:S01]  /*0100*/  SHF.R.U32.HI R9, RZ, 0x2, R4 ;  /* 0x00000002ff097819 */ /* 0x000fe20000011604 */
[----:B------:R-:W-:Y:S06]  /*0110*/  @P0 EXIT ;  /* 0x000000000000094d */ /* 0x000fec0003800000 */
[----:B0-----:R-:W0:Y:S01]  /*0120*/  LDC.64 R4, c[0x0][0x380] ;  /* 0x0000e000ff047b82 */ /* 0x001e220000000a00 */
[----:B------:R-:W-:Y:S01]  /*0130*/  IMAD.HI.U32 R7, R7, 0x66666667, RZ ;  /* 0x6666666707077827 */ /* 0x000fe200078e00ff */
[----:B------:R-:W2:Y:S03]  /*0140*/  LDG.E R8, desc[UR4][R2.64] ;  /* 0x0000000402087981 */ /* 0x000ea6000c1e1900 */
[----:B------:R-:W-:Y:S01]  /*0150*/  IMAD R9, R9, -0x5, R0 ;  /* 0xfffffffb09097824 */ /* 0x000fe200078e0200 */
[----:B------:R-:W-:-:S03]  /*0160*/  SHF.R.U32.HI R7, RZ, 0x1, R7 ;  /* 0x00000001ff077819 */ /* 0x000fc60000011607 */
[C---:B------:R-:W-:Y:S01]  /*0170*/  IMAD.SHL.U32 R0, R9.reuse, 0x2, RZ ;  /* 0x0000000209007824 */ /* 0x040fe200078e00ff */
[C---:B------:R-:W-:Y:S02]  /*0180*/  ISETP.NE.AND P0, PT, R9.reuse, RZ, PT ;  /* 0x000000ff0900720c */ /* 0x040fe40003f05270 */
[----:B------:R-:W-:Y:S01]  /*0190*/  ISETP.GT.U32.AND P1, PT, R9, 0x3, PT ;  /* 0x000000030900780c */ /* 0x000fe20003f24070 */
[----:B------:R-:W-:-:S05]  /*01a0*/  IMAD R0, R7, 0x9, R0 ;  /* 0x0000000907007824 */ /* 0x000fca00078e0200 */
[----:B------:R-:W-:Y:S01]  /*01b0*/  IADD3 R7, PT, PT, R0, -0x1, RZ ;  /* 0xffffffff00077810 */ /* 0x000fe20007ffe0ff */
[----:B------:R-:W-:Y:S01]  /*01c0*/  IMAD.MOV.U32 R0, RZ, RZ, -0x800003 ;  /* 0xff7ffffdff007424 */ /* 0x000fe200078e00ff */
[----:B------:R-:W-:-:S03]  /*01d0*/  MOV R6, 0xff7ffffd ;  /* 0xff7ffffd00067802 */ /* 0x000fc60000000f00 */
[----:B0-----:R-:W-:-:S05]  /*01e0*/  IMAD.WIDE R4, R7, 0x4, R4 ;  /* 0x0000000407047825 */ /* 0x001fca00078e0204 */
[----:B------:R-:W2:Y:S04]  /*01f0*/  @P0 LDG.E.CONSTANT R0, desc[UR4][R4.64] ;  /* 0x0000000404000981 */ /* 0x000ea8000c1e9900 */
[----:B------:R-:W2:Y:S04]  /*0200*/  LDG.E.CONSTANT R7, desc[UR4][R4.64+0x4] ;  /* 0x0000040404077981 */ /* 0x000ea8000c1e9900 */
[----:B------:R-:W3:Y:S01]  /*0210*/  @!P1 LDG.E.CONSTANT R6, desc[UR4][R4.64+0x8] ;  /* 0x0000080404069981 */ /* 0x000ee2000c1e9900 */
[----:B--2---:R-:W-:-:S04]  /*0220*/  FMNMX3 R7, R8, R0, R7, !PT ;  /* 0x0000000008077276 */ /* 0x004fc80007800007 */
[----:B---3--:R-:W-:-:S05]  /*0230*/  FMNMX R7, R7, R6, !PT ;  /* 0x0000000607077209 */ /* 0x008fca0007800000 */
[----:B------:R-:W-:Y:S01]  /*0240*/  STG.E desc[UR4][R2.64], R7 ;  /* 0x0000000702007986 */ /* 0x000fe2000c101904 */
[----:B------:R-:W-:Y:S05]  /*0250*/  EXIT ;  /* 0x000000000000794d */ /* 0x000fea0003800000 */
.L_x_0:
[----:B------:R-:W-:-:S00]  /*0260*/  BRA `(.L_x_0) ;  /* 0xfffffffc00fc7947 */ /* 0x000fc0000383ffff */
[----:B------:R-:W-:-:S00]  /*0270*/  NOP ;  /* 0x0000000000007918 */ /* 0x000fc00000000000 */
        /* <DEDUP_REMOVED lines=8> */
.L_x_1:


//--------------------- .nv.shared.reserved.0     --------------------------
	.section	.nv.shared.reserved.0,"aw",@nobits
	.weak		__nv_reservedSMEM_offset_0_alias
	.size		__nv_reservedSMEM_offset_0_alias, 0, 64
	.other		__nv_reservedSMEM_offset_0_alias,@"STO_CUDA_RESERVED_SHARED STV_DEFAULT"
__nv_reservedSMEM_offset_0_alias:
	.zero		0
	.zero		64


//--------------------- .nv.constant0.default_function_kernel --------------------------
	.section	.nv.constant0.default_function_kernel,"a",@progbits
	.sectionflags	@""
	.align	4
.nv.constant0.default_function_kernel:
	.zero		912


//--------------------- SYMBOLS --------------------------

	.type		.nv.reservedSmem.offset0,@object
	.size		.nv.reservedSmem.offset0,0x4
